//
// Generated by NVIDIA NVVM Compiler
//
// Compiler Build ID: CL-36424714
// Cuda compilation tools, release 13.0, V13.0.88
// Based on NVVM 20.0.0
//

.version 9.0
.target sm_100
.address_size 64

	// .globl	_Z16helloWorldKernelv
.extern .func  (.param .b32 func_retval0) vprintf
(
	.param .b64 vprintf_param_0,
	.param .b64 vprintf_param_1
)
;
.global .align 1 .b8 $str[14] = {72, 101, 108, 108, 111, 32, 119, 111, 114, 108, 100, 33, 10};

.visible .entry _Z16helloWorldKernelv()
{
	.reg .b32 	%r<3>;
	.reg .b64 	%rd<3>;

	mov.u64 	%rd1, $str;
	cvta.global.u64 	%rd2, %rd1;
	{ // callseq 0, 0
	.param .b64 param0;
	st.param.b64 	[param0], %rd2;
	.param .b64 param1;
	st.param.b64 	[param1], 0;
	.param .b32 retval0;
	call.uni (retval0), 
	vprintf, 
	(
	param0, 
	param1
	);
	ld.param.b32 	%r1, [retval0];
	} // callseq 0
	ret;

}


// ===== COMPILED SASS (sm_100) =====

	.target	sm_100

	.elftype	@"ET_EXEC"


//--------------------- .note.nv.tkinfo           --------------------------
	.section	.note.nv.tkinfo,"",@"SHT_NOTE"
	.sectionflags	@"SHF_NOTE_NV_TKINFO"
	.tkinfo
        /*0018*/ 	.word	0x00000002
        /*0030*/ 	.string	""
        /*0030*/ 	.string	"ptxas"
        /*0030*/ 	.string	"Cuda compilation tools, release 13.0, V13.0.88"
        /*0030*/ 	.string	"Build cuda_13.0.r13.0/compiler.36424714_0"
        /*0030*/ 	.string	"-arch sm_100 -m 64 "



//--------------------- .note.nv.cuinfo           --------------------------
	.section	.note.nv.cuinfo,"",@"SHT_NOTE"
	.sectionflags	@"SHF_NOTE_NV_CUINFO"
        /*0018*/ 	.short	0x0002
        /*001a*/ 	.short	0x0064
        /*001c*/ 	.short	0x0082
	.zero		2


//--------------------- .nv.info                  --------------------------
	.section	.nv.info,"",@"SHT_CUDA_INFO"
	.align	4


	//----- nvinfo : EIATTR_REGCOUNT
	.align		4
        /*0000*/ 	.byte	0x04, 0x2f
        /*0002*/ 	.short	(.L_2 - .L_1)
	.align		4
.L_1:
        /*0004*/ 	.word	index@(_Z16helloWorldKernelv)
        /*0008*/ 	.word	0x00000018


	//----- nvinfo : EIATTR_FRAME_SIZE
	.align		4
.L_2:
        /*000c*/ 	.byte	0x04, 0x11
        /*000e*/ 	.short	(.L_4 - .L_3)
	.align		4
.L_3:
        /*0010*/ 	.word	index@(_Z16helloWorldKernelv)
        /*0014*/ 	.word	0x00000000


	//----- nvinfo : EIATTR_MIN_STACK_SIZE
	.align		4
.L_4:
        /*0018*/ 	.byte	0x04, 0x12
        /*001a*/ 	.short	(.L_6 - .L_5)
	.align		4
.L_5:
        /*001c*/ 	.word	index@(_Z16helloWorldKernelv)
        /*0020*/ 	.word	0x00000000
.L_6:


//--------------------- .nv.compat                --------------------------
	.section	.nv.compat,"",@"SHT_CUDA_COMPAT_INFO"
	.align	4
        /*0000*/ 	.byte	0x02, 0x09, 0x00, 0x00, 0x02, 0x02, 0x01, 0x00, 0x02, 0x05, 0x05, 0x00, 0x03, 0x07, 0x01, 0x01
        /*0010*/ 	.byte	0x02, 0x03, 0x00, 0x00, 0x02, 0x06, 0x01, 0x00, 0x04, 0x0b, 0x08, 0x00, 0x09, 0x00, 0x00, 0x00
        /*0020*/ 	.byte	0x00, 0x00, 0x00, 0x00


//--------------------- .nv.info._Z16helloWorldKernelv --------------------------
	.section	.nv.info._Z16helloWorldKernelv,"",@"SHT_CUDA_INFO"
	.sectionflags	@""
	.align	4


	//----- nvinfo : EIATTR_CUDA_API_VERSION
	.align		4
        /*0000*/ 	.byte	0x04, 0x37
        /*0002*/ 	.short	(.L_8 - .L_7)
.L_7:
        /*0004*/ 	.word	0x00000082


	//----- nvinfo : EIATTR_SPARSE_MMA_MASK
	.align		4
.L_8:
        /*0008*/ 	.byte	0x03, 0x50
        /*000a*/ 	.short	0x0000


	//----- nvinfo : EIATTR_MAXREG_COUNT
	.align		4
        /*000c*/ 	.byte	0x03, 0x1b
        /*000e*/ 	.short	0x00ff


	//----- nvinfo : EIATTR_EXTERNS
	.align		4
        /*0010*/ 	.byte	0x04, 0x0f
        /*0012*/ 	.short	(.L_10 - .L_9)


	//   ....[0]....
	.align		4
.L_9:
        /*0014*/ 	.word	index@(vprintf)


	//----- nvinfo : EIATTR_MERCURY_ISA_VERSION
	.align		4
.L_10:
        /*0018*/ 	.byte	0x03, 0x5f
        /*001a*/ 	.short	0x0101


	//----- nvinfo : EIATTR_VRC_CTA_INIT_COUNT
	.align		4
        /*001c*/ 	.byte	0x02, 0x4a
	.zero		1
	.zero		1


	//----- nvinfo : EIATTR_SYSCALL_OFFSETS
	.align		4
        /*0020*/ 	.byte	0x04, 0x46
        /*0022*/ 	.short	(.L_12 - .L_11)


	//   ....[0]....
.L_11:
        /*0024*/ 	.word	0x00000080


	//----- nvinfo : EIATTR_EXIT_INSTR_OFFSETS
	.align		4
.L_12:
        /*0028*/ 	.byte	0x04, 0x1c
        /*002a*/ 	.short	(.L_14 - .L_13)


	//   ....[0]....
.L_13:
        /*002c*/ 	.word	0x00000090


	//----- nvinfo : EIATTR_SW_WAR
	.align		4
.L_14:
        /*0030*/ 	.byte	0x04, 0x36
        /*0032*/ 	.short	(.L_16 - .L_15)
.L_15:
        /*0034*/ 	.word	0x00000008
.L_16:


//--------------------- .nv.callgraph             --------------------------
	.section	.nv.callgraph,"",@"SHT_CUDA_CALLGRAPH"
	.align	4
	.sectionentsize	8
	.align		4
        /*0000*/ 	.word	0x00000000
	.align		4
        /*0004*/ 	.word	0xffffffff
	.align		4
        /*0008*/ 	.word	index@(_Z16helloWorldKernelv)
	.align		4
        /*000c*/ 	.word	index@(vprintf)
	.align		4
        /*0010*/ 	.word	0x00000000
	.align		4
        /*0014*/ 	.word	0xfffffffe
	.align		4
        /*0018*/ 	.word	0x00000000
	.align		4
        /*001c*/ 	.word	0xfffffffd
	.align		4
        /*0020*/ 	.word	0x00000000
	.align		4
        /*0024*/ 	.word	0xfffffffc


//--------------------- .nv.constant4             --------------------------
	.section	.nv.constant4,"a",@progbits
	.align	8
	.align		8
.nv.constant4:
        /*0000*/ 	.dword	vprintf
	.align		8
        /*0008*/ 	.dword	$str


//--------------------- .text._Z16helloWorldKernelv --------------------------
	.section	.text._Z16helloWorldKernelv,"ax",@progbits
	.align	128
        .global         _Z16helloWorldKernelv
        .type           _Z16helloWorldKernelv,@function
        .size           _Z16helloWorldKernelv,(.L_x_2 - _Z16helloWorldKernelv)
        .other          _Z16helloWorldKernelv,@"STO_CUDA_ENTRY STV_DEFAULT"
_Z16helloWorldKernelv:
.text._Z16helloWorldKernelv:
[----:B------:R-:W0:Y:S01]  /*0000*/  LDC R1, c[0x0][0x37c] ;  /* 0x0000df00ff017b82 */ /* 0x000e220000000800 */
[----:B------:R-:W-:Y:S01]  /*0010*/  MOV R0, 0x0 ;  /* 0x0000000000007802 */ /* 0x000fe20000000f00 */
[----:B------:R-:W1:Y:S01]  /*0020*/  LDCU.64 UR4, c[0x4][0x8] ;  /* 0x01000100ff0477ac */ /* 0x000e620008000a00 */
[----:B------:R-:W-:-:S05]  /*0030*/  CS2R R6, SRZ ;  /* 0x0000000000067805 */ /* 0x000fca000001ff00 */
[----:B------:R2:W3:Y:S01]  /*0040*/  LDC.64 R2, c[0x4][R0] ;  /* 0x0100000000027b82 */ /* 0x0004e20000000a00 */
[----:B-1----:R-:W-:Y:S02]  /*0050*/  IMAD.U32 R4, RZ, RZ, UR4 ;  /* 0x00000004ff047e24 */ /* 0x002fe4000f8e00ff */
[----:B--2---:R-:W-:-:S07]  /*0060*/  IMAD.U32 R5, RZ, RZ, UR5 ;  /* 0x00000005ff057e24 */ /* 0x004fce000f8e00ff */
[----:B------:R-:W-:-:S07]  /*0070*/  LEPC R20, `(.L_x_0) ;  /* 0x000000001014794e */ /* 0x000fce0000000000 */
[----:B0--3--:R-:W-:Y:S05]  /*0080*/  CALL.ABS.NOINC R2 ;  /* 0x0000000002007343 */ /* 0x009fea0003c00000 */
.L_x_0:
[----:B------:R-:W-:Y:S05]  /*0090*/  EXIT ;  /* 0x000000000000794d */ /* 0x000fea0003800000 */
.L_x_1:
[----:B------:R-:W-:-:S00]  /*00a0*/  BRA `(.L_x_1) ;  /* 0xfffffffc00fc7947 */ /* 0x000fc0000383ffff */
[----:B------:R-:W-:-:S00]  /*00b0*/  NOP ;  /* 0x0000000000007918 */ /* 0x000fc00000000000 */
        /* <DEDUP_REMOVED lines=12> */
.L_x_2:


//--------------------- .nv.global.init           --------------------------
	.section	.nv.global.init,"aw",@progbits
.nv.global.init:
	.type		$str,@object
	.size		$str,(.L_0 - $str)
$str:
        /*0000*/ 	.byte	0x48, 0x65, 0x6c, 0x6c, 0x6f, 0x20, 0x77, 0x6f, 0x72, 0x6c, 0x64, 0x21, 0x0a, 0x00
.L_0:


//--------------------- .nv.shared.reserved.0     --------------------------
	.section	.nv.shared.reserved.0,"aw",@nobits
	.weak		__nv_reservedSMEM_offset_0_alias
	.size		__nv_reservedSMEM_offset_0_alias, 0, 64
	.other		__nv_reservedSMEM_offset_0_alias,@"STO_CUDA_RESERVED_SHARED STV_DEFAULT"
__nv_reservedSMEM_offset_0_alias:
	.zero		0
	.zero		64


//--------------------- .nv.constant0._Z16helloWorldKernelv --------------------------
	.section	.nv.constant0._Z16helloWorldKernelv,"a",@progbits
	.sectionflags	@""
	.align	4
.nv.constant0._Z16helloWorldKernelv:
	.zero		896


//--------------------- SYMBOLS --------------------------

	.type		.nv.reservedSmem.offset0,@object
	.size		.nv.reservedSmem.offset0,0x4
	.type		vprintf,@function
